//
// Generated by NVIDIA NVVM Compiler
//
// Compiler Build ID: CL-36424714
// Cuda compilation tools, release 13.0, V13.0.88
// Based on NVVM 20.0.0
//

.version 9.0
.target sm_100
.address_size 64

	// .globl	_Z16kernel_initarrayPfl
// _ZZ17kernel_reduction2PfS_E5sdata has been demoted

.visible .entry _Z16kernel_initarrayPfl(
	.param .u64 .ptr .align 1 _Z16kernel_initarrayPfl_param_0,
	.param .u64 _Z16kernel_initarrayPfl_param_1
)
{
	.reg .pred 	%p<2>;
	.reg .b32 	%r<6>;
	.reg .b32 	%f<2>;
	.reg .b64 	%rd<7>;

	ld.param.u64 	%rd2, [_Z16kernel_initarrayPfl_param_0];
	ld.param.u64 	%rd3, [_Z16kernel_initarrayPfl_param_1];
	mov.u32 	%r1, %ctaid.x;
	mov.u32 	%r2, %ntid.x;
	mov.u32 	%r3, %tid.x;
	mad.lo.s32 	%r4, %r1, %r2, %r3;
	cvt.s64.s32 	%rd1, %r4;
	setp.le.s64 	%p1, %rd3, %rd1;
	@%p1 bra 	$L__BB0_2;
	cvt.u32.u64 	%r5, %rd1;
	cvta.to.global.u64 	%rd4, %rd2;
	cvt.rn.f32.s32 	%f1, %r5;
	shl.b64 	%rd5, %rd1, 2;
	add.s64 	%rd6, %rd4, %rd5;
	st.global.f32 	[%rd6], %f1;
$L__BB0_2:
	ret;

}
	// .globl	_Z16kernel_reductionPfl
.visible .entry _Z16kernel_reductionPfl(
	.param .u64 .ptr .align 1 _Z16kernel_reductionPfl_param_0,
	.param .u64 _Z16kernel_reductionPfl_param_1
)
{
	.reg .pred 	%p<3>;
	.reg .b32 	%r<7>;
	.reg .b32 	%f<4>;
	.reg .b64 	%rd<14>;

	ld.param.u64 	%rd2, [_Z16kernel_reductionPfl_param_0];
	ld.param.u64 	%rd3, [_Z16kernel_reductionPfl_param_1];
	mov.u32 	%r3, %ctaid.x;
	mov.u32 	%r4, %ntid.x;
	mov.u32 	%r5, %tid.x;
	mad.lo.s32 	%r1, %r3, %r4, %r5;
	add.s64 	%rd4, %rd3, 1;
	shr.u64 	%rd5, %rd4, 63;
	add.s64 	%rd6, %rd4, %rd5;
	shr.s64 	%rd1, %rd6, 1;
	cvt.u32.u64 	%r2, %rd1;
	setp.ge.s32 	%p1, %r1, %r2;
	@%p1 bra 	$L__BB1_3;
	add.s32 	%r6, %r1, %r2;
	cvt.s64.s32 	%rd7, %r6;
	setp.le.s64 	%p2, %rd3, %rd7;
	@%p2 bra 	$L__BB1_3;
	cvta.to.global.u64 	%rd8, %rd2;
	mul.wide.s32 	%rd9, %r1, 4;
	add.s64 	%rd10, %rd8, %rd9;
	ld.global.f32 	%f1, [%rd10];
	shl.b64 	%rd11, %rd1, 32;
	shr.s64 	%rd12, %rd11, 30;
	add.s64 	%rd13, %rd10, %rd12;
	ld.global.f32 	%f2, [%rd13];
	add.f32 	%f3, %f1, %f2;
	st.global.f32 	[%rd10], %f3;
$L__BB1_3:
	ret;

}
	// .globl	_Z17kernel_reduction2PfS_
.visible .entry _Z17kernel_reduction2PfS_(
	.param .u64 .ptr .align 1 _Z17kernel_reduction2PfS__param_0,
	.param .u64 .ptr .align 1 _Z17kernel_reduction2PfS__param_1
)
{
	.reg .pred 	%p<5>;
	.reg .b32 	%r<21>;
	.reg .b32 	%f<5>;
	.reg .b64 	%rd<11>;
	// demoted variable
	.shared .align 4 .b8 _ZZ17kernel_reduction2PfS_E5sdata[4096];
	ld.param.u64 	%rd2, [_Z17kernel_reduction2PfS__param_0];
	ld.param.u64 	%rd1, [_Z17kernel_reduction2PfS__param_1];
	cvta.to.global.u64 	%rd3, %rd2;
	mov.u32 	%r1, %tid.x;
	mov.u32 	%r2, %ctaid.x;
	mov.u32 	%r20, %ntid.x;
	mul.lo.s32 	%r7, %r20, %r2;
	shl.b32 	%r8, %r7, 1;
	add.s32 	%r9, %r8, %r1;
	mul.wide.u32 	%rd4, %r9, 4;
	add.s64 	%rd5, %rd3, %rd4;
	ld.global.f32 	%f1, [%rd5];
	add.s32 	%r10, %r9, %r20;
	mul.wide.u32 	%rd6, %r10, 4;
	add.s64 	%rd7, %rd3, %rd6;
	ld.global.f32 	%f2, [%rd7];
	add.f32 	%f3, %f1, %f2;
	cvt.rzi.s32.f32 	%r11, %f3;
	shl.b32 	%r12, %r1, 2;
	mov.u32 	%r13, _ZZ17kernel_reduction2PfS_E5sdata;
	add.s32 	%r4, %r13, %r12;
	st.shared.u32 	[%r4], %r11;
	bar.sync 	0;
	setp.lt.u32 	%p1, %r20, 2;
	@%p1 bra 	$L__BB2_4;
$L__BB2_1:
	shr.u32 	%r6, %r20, 1;
	setp.ge.u32 	%p2, %r1, %r6;
	@%p2 bra 	$L__BB2_3;
	shl.b32 	%r14, %r6, 2;
	add.s32 	%r15, %r4, %r14;
	ld.shared.u32 	%r16, [%r15];
	ld.shared.u32 	%r17, [%r4];
	add.s32 	%r18, %r17, %r16;
	st.shared.u32 	[%r4], %r18;
$L__BB2_3:
	bar.sync 	0;
	setp.gt.u32 	%p3, %r20, 3;
	mov.u32 	%r20, %r6;
	@%p3 bra 	$L__BB2_1;
$L__BB2_4:
	setp.ne.s32 	%p4, %r1, 0;
	@%p4 bra 	$L__BB2_6;
	ld.shared.u32 	%r19, [_ZZ17kernel_reduction2PfS_E5sdata];
	cvt.rn.f32.s32 	%f4, %r19;
	cvta.to.global.u64 	%rd8, %rd1;
	mul.wide.u32 	%rd9, %r2, 4;
	add.s64 	%rd10, %rd8, %rd9;
	st.global.f32 	[%rd10], %f4;
$L__BB2_6:
	ret;

}


// ===== COMPILED SASS (sm_100) =====

	.target	sm_100

	.elftype	@"ET_EXEC"


//--------------------- .note.nv.tkinfo           --------------------------
	.section	.note.nv.tkinfo,"",@"SHT_NOTE"
	.sectionflags	@"SHF_NOTE_NV_TKINFO"
	.tkinfo
        /*0018*/ 	.word	0x00000002
        /*0030*/ 	.string	""
        /*0030*/ 	.string	"ptxas"
        /*0030*/ 	.string	"Cuda compilation tools, release 13.0, V13.0.88"
        /*0030*/ 	.string	"Build cuda_13.0.r13.0/compiler.36424714_0"
        /*0030*/ 	.string	"-arch sm_100 -m 64 "



//--------------------- .note.nv.cuinfo           --------------------------
	.section	.note.nv.cuinfo,"",@"SHT_NOTE"
	.sectionflags	@"SHF_NOTE_NV_CUINFO"
        /*0018*/ 	.short	0x0002
        /*001a*/ 	.short	0x0064
        /*001c*/ 	.short	0x0082
	.zero		2


//--------------------- .nv.info                  --------------------------
	.section	.nv.info,"",@"SHT_CUDA_INFO"
	.align	4


	//----- nvinfo : EIATTR_REGCOUNT
	.align		4
        /*0000*/ 	.byte	0x04, 0x2f
        /*0002*/ 	.short	(.L_1 - .L_0)
	.align		4
.L_0:
        /*0004*/ 	.word	index@(_Z16kernel_initarrayPfl)
        /*0008*/ 	.word	0x00000008


	//----- nvinfo : EIATTR_FRAME_SIZE
	.align		4
.L_1:
        /*000c*/ 	.byte	0x04, 0x11
        /*000e*/ 	.short	(.L_3 - .L_2)
	.align		4
.L_2:
        /*0010*/ 	.word	index@(_Z16kernel_initarrayPfl)
        /*0014*/ 	.word	0x00000000


	//----- nvinfo : EIATTR_REGCOUNT
	.align		4
.L_3:
        /*0018*/ 	.byte	0x04, 0x2f
        /*001a*/ 	.short	(.L_5 - .L_4)
	.align		4
.L_4:
        /*001c*/ 	.word	index@(_Z16kernel_reductionPfl)
        /*0020*/ 	.word	0x0000000c


	//----- nvinfo : EIATTR_FRAME_SIZE
	.align		4
.L_5:
        /*0024*/ 	.byte	0x04, 0x11
        /*0026*/ 	.short	(.L_7 - .L_6)
	.align		4
.L_6:
        /*0028*/ 	.word	index@(_Z16kernel_reductionPfl)
        /*002c*/ 	.word	0x00000000


	//----- nvinfo : EIATTR_REGCOUNT
	.align		4
.L_7:
        /*0030*/ 	.byte	0x04, 0x2f
        /*0032*/ 	.short	(.L_9 - .L_8)
	.align		4
.L_8:
        /*0034*/ 	.word	index@(_Z17kernel_reduction2PfS_)
        /*0038*/ 	.word	0x0000000e


	//----- nvinfo : EIATTR_FRAME_SIZE
	.align		4
.L_9:
        /*003c*/ 	.byte	0x04, 0x11
        /*003e*/ 	.short	(.L_11 - .L_10)
	.align		4
.L_10:
        /*0040*/ 	.word	index@(_Z17kernel_reduction2PfS_)
        /*0044*/ 	.word	0x00000000


	//----- nvinfo : EIATTR_MIN_STACK_SIZE
	.align		4
.L_11:
        /*0048*/ 	.byte	0x04, 0x12
        /*004a*/ 	.short	(.L_13 - .L_12)
	.align		4
.L_12:
        /*004c*/ 	.word	index@(_Z17kernel_reduction2PfS_)
        /*0050*/ 	.word	0x00000000


	//----- nvinfo : EIATTR_MIN_STACK_SIZE
	.align		4
.L_13:
        /*0054*/ 	.byte	0x04, 0x12
        /*0056*/ 	.short	(.L_15 - .L_14)
	.align		4
.L_14:
        /*0058*/ 	.word	index@(_Z16kernel_reductionPfl)
        /*005c*/ 	.word	0x00000000


	//----- nvinfo : EIATTR_MIN_STACK_SIZE
	.align		4
.L_15:
        /*0060*/ 	.byte	0x04, 0x12
        /*0062*/ 	.short	(.L_17 - .L_16)
	.align		4
.L_16:
        /*0064*/ 	.word	index@(_Z16kernel_initarrayPfl)
        /*0068*/ 	.word	0x00000000
.L_17:


//--------------------- .nv.compat                --------------------------
	.section	.nv.compat,"",@"SHT_CUDA_COMPAT_INFO"
	.align	4
        /*0000*/ 	.byte	0x02, 0x09, 0x00, 0x00, 0x02, 0x02, 0x01, 0x00, 0x02, 0x05, 0x05, 0x00, 0x03, 0x07, 0x01, 0x01
        /*0010*/ 	.byte	0x02, 0x03, 0x00, 0x00, 0x02, 0x06, 0x01, 0x00, 0x04, 0x0b, 0x08, 0x00, 0x09, 0x00, 0x00, 0x00
        /*0020*/ 	.byte	0x00, 0x00, 0x00, 0x00


//--------------------- .nv.info._Z17kernel_reduction2PfS_ --------------------------
	.section	.nv.info._Z17kernel_reduction2PfS_,"",@"SHT_CUDA_INFO"
	.sectionflags	@""
	.align	4


	//----- nvinfo : EIATTR_CUDA_API_VERSION
	.align		4
        /*0000*/ 	.byte	0x04, 0x37
        /*0002*/ 	.short	(.L_19 - .L_18)
.L_18:
        /*0004*/ 	.word	0x00000082


	//----- nvinfo : EIATTR_KPARAM_INFO
	.align		4
.L_19:
        /*0008*/ 	.byte	0x04, 0x17
        /*000a*/ 	.short	(.L_21 - .L_20)
.L_20:
        /*000c*/ 	.word	0x00000000
        /*0010*/ 	.short	0x0001
        /*0012*/ 	.short	0x0008
        /*0014*/ 	.byte	0x00, 0xf5, 0x21, 0x00


	//----- nvinfo : EIATTR_KPARAM_INFO
	.align		4
.L_21:
        /*0018*/ 	.byte	0x04, 0x17
        /*001a*/ 	.short	(.L_23 - .L_22)
.L_22:
        /*001c*/ 	.word	0x00000000
        /*0020*/ 	.short	0x0000
        /*0022*/ 	.short	0x0000
        /*0024*/ 	.byte	0x00, 0xf5, 0x21, 0x00


	//----- nvinfo : EIATTR_SPARSE_MMA_MASK
	.align		4
.L_23:
        /*0028*/ 	.byte	0x03, 0x50
        /*002a*/ 	.short	0x0000


	//----- nvinfo : EIATTR_MAXREG_COUNT
	.align		4
        /*002c*/ 	.byte	0x03, 0x1b
        /*002e*/ 	.short	0x00ff


	//----- nvinfo : EIATTR_NUM_BARRIERS
	.align		4
        /*0030*/ 	.byte	0x02, 0x4c
        /*0032*/ 	.byte	0x01
	.zero		1


	//----- nvinfo : EIATTR_MERCURY_ISA_VERSION
	.align		4
        /*0034*/ 	.byte	0x03, 0x5f
        /*0036*/ 	.short	0x0101


	//----- nvinfo : EIATTR_VRC_CTA_INIT_COUNT
	.align		4
        /*0038*/ 	.byte	0x02, 0x4a
	.zero		1
	.zero		1


	//----- nvinfo : EIATTR_EXIT_INSTR_OFFSETS
	.align		4
        /*003c*/ 	.byte	0x04, 0x1c
        /*003e*/ 	.short	(.L_25 - .L_24)


	//   ....[0]....
.L_24:
        /*0040*/ 	.word	0x00000240


	//   ....[1]....
        /*0044*/ 	.word	0x000002d0


	//----- nvinfo : EIATTR_CBANK_PARAM_SIZE
	.align		4
.L_25:
        /*0048*/ 	.byte	0x03, 0x19
        /*004a*/ 	.short	0x0010


	//----- nvinfo : EIATTR_PARAM_CBANK
	.align		4
        /*004c*/ 	.byte	0x04, 0x0a
        /*004e*/ 	.short	(.L_27 - .L_26)
	.align		4
.L_26:
        /*0050*/ 	.word	index@(.nv.constant0._Z17kernel_reduction2PfS_)
        /*0054*/ 	.short	0x0380
        /*0056*/ 	.short	0x0010


	//----- nvinfo : EIATTR_SW_WAR
	.align		4
.L_27:
        /*0058*/ 	.byte	0x04, 0x36
        /*005a*/ 	.short	(.L_29 - .L_28)
.L_28:
        /*005c*/ 	.word	0x00000008
.L_29:


//--------------------- .nv.info._Z16kernel_reductionPfl --------------------------
	.section	.nv.info._Z16kernel_reductionPfl,"",@"SHT_CUDA_INFO"
	.sectionflags	@""
	.align	4


	//----- nvinfo : EIATTR_CUDA_API_VERSION
	.align		4
        /*0000*/ 	.byte	0x04, 0x37
        /*0002*/ 	.short	(.L_31 - .L_30)
.L_30:
        /*0004*/ 	.word	0x00000082


	//----- nvinfo : EIATTR_KPARAM_INFO
	.align		4
.L_31:
        /*0008*/ 	.byte	0x04, 0x17
        /*000a*/ 	.short	(.L_33 - .L_32)
.L_32:
        /*000c*/ 	.word	0x00000000
        /*0010*/ 	.short	0x0001
        /*0012*/ 	.short	0x0008
        /*0014*/ 	.byte	0x00, 0xf0, 0x21, 0x00


	//----- nvinfo : EIATTR_KPARAM_INFO
	.align		4
.L_33:
        /*0018*/ 	.byte	0x04, 0x17
        /*001a*/ 	.short	(.L_35 - .L_34)
.L_34:
        /*001c*/ 	.word	0x00000000
        /*0020*/ 	.short	0x0000
        /*0022*/ 	.short	0x0000
        /*0024*/ 	.byte	0x00, 0xf5, 0x21, 0x00


	//----- nvinfo : EIATTR_SPARSE_MMA_MASK
	.align		4
.L_35:
        /*0028*/ 	.byte	0x03, 0x50
        /*002a*/ 	.short	0x0000


	//----- nvinfo : EIATTR_MAXREG_COUNT
	.align		4
        /*002c*/ 	.byte	0x03, 0x1b
        /*002e*/ 	.short	0x00ff


	//----- nvinfo : EIATTR_MERCURY_ISA_VERSION
	.align		4
        /*0030*/ 	.byte	0x03, 0x5f
        /*0032*/ 	.short	0x0101


	//----- nvinfo : EIATTR_VRC_CTA_INIT_COUNT
	.align		4
        /*0034*/ 	.byte	0x02, 0x4a
	.zero		1
	.zero		1


	//----- nvinfo : EIATTR_EXIT_INSTR_OFFSETS
	.align		4
        /*0038*/ 	.byte	0x04, 0x1c
        /*003a*/ 	.short	(.L_37 - .L_36)


	//   ....[0]....
.L_36:
        /*003c*/ 	.word	0x000000c0


	//   ....[1]....
        /*0040*/ 	.word	0x00000110


	//   ....[2]....
        /*0044*/ 	.word	0x000001c0


	//----- nvinfo : EIATTR_CBANK_PARAM_SIZE
	.align		4
.L_37:
        /*0048*/ 	.byte	0x03, 0x19
        /*004a*/ 	.short	0x0010


	//----- nvinfo : EIATTR_PARAM_CBANK
	.align		4
        /*004c*/ 	.byte	0x04, 0x0a
        /*004e*/ 	.short	(.L_39 - .L_38)
	.align		4
.L_38:
        /*0050*/ 	.word	index@(.nv.constant0._Z16kernel_reductionPfl)
        /*0054*/ 	.short	0x0380
        /*0056*/ 	.short	0x0010


	//----- nvinfo : EIATTR_SW_WAR
	.align		4
.L_39:
        /*0058*/ 	.byte	0x04, 0x36
        /*005a*/ 	.short	(.L_41 - .L_40)
.L_40:
        /*005c*/ 	.word	0x00000008
.L_41:


//--------------------- .nv.info._Z16kernel_initarrayPfl --------------------------
	.section	.nv.info._Z16kernel_initarrayPfl,"",@"SHT_CUDA_INFO"
	.sectionflags	@""
	.align	4


	//----- nvinfo : EIATTR_CUDA_API_VERSION
	.align		4
        /*0000*/ 	.byte	0x04, 0x37
        /*0002*/ 	.short	(.L_43 - .L_42)
.L_42:
        /*0004*/ 	.word	0x00000082


	//----- nvinfo : EIATTR_KPARAM_INFO
	.align		4
.L_43:
        /*0008*/ 	.byte	0x04, 0x17
        /*000a*/ 	.short	(.L_45 - .L_44)
.L_44:
        /*000c*/ 	.word	0x00000000
        /*0010*/ 	.short	0x0001
        /*0012*/ 	.short	0x0008
        /*0014*/ 	.byte	0x00, 0xf0, 0x21, 0x00


	//----- nvinfo : EIATTR_KPARAM_INFO
	.align		4
.L_45:
        /*0018*/ 	.byte	0x04, 0x17
        /*001a*/ 	.short	(.L_47 - .L_46)
.L_46:
        /*001c*/ 	.word	0x00000000
        /*0020*/ 	.short	0x0000
        /*0022*/ 	.short	0x0000
        /*0024*/ 	.byte	0x00, 0xf5, 0x21, 0x00


	//----- nvinfo : EIATTR_SPARSE_MMA_MASK
	.align		4
.L_47:
        /*0028*/ 	.byte	0x03, 0x50
        /*002a*/ 	.short	0x0000


	//----- nvinfo : EIATTR_MAXREG_COUNT
	.align		4
        /*002c*/ 	.byte	0x03, 0x1b
        /*002e*/ 	.short	0x00ff


	//----- nvinfo : EIATTR_MERCURY_ISA_VERSION
	.align		4
        /*0030*/ 	.byte	0x03, 0x5f
        /*0032*/ 	.short	0x0101


	//----- nvinfo : EIATTR_VRC_CTA_INIT_COUNT
	.align		4
        /*0034*/ 	.byte	0x02, 0x4a
	.zero		1
	.zero		1


	//----- nvinfo : EIATTR_EXIT_INSTR_OFFSETS
	.align		4
        /*0038*/ 	.byte	0x04, 0x1c
        /*003a*/ 	.short	(.L_49 - .L_48)


	//   ....[0]....
.L_48:
        /*003c*/ 	.word	0x00000090


	//   ....[1]....
        /*0040*/ 	.word	0x00000100


	//----- nvinfo : EIATTR_CBANK_PARAM_SIZE
	.align		4
.L_49:
        /*0044*/ 	.byte	0x03, 0x19
        /*0046*/ 	.short	0x0010


	//----- nvinfo : EIATTR_PARAM_CBANK
	.align		4
        /*0048*/ 	.byte	0x04, 0x0a
        /*004a*/ 	.short	(.L_51 - .L_50)
	.align		4
.L_50:
        /*004c*/ 	.word	index@(.nv.constant0._Z16kernel_initarrayPfl)
        /*0050*/ 	.short	0x0380
        /*0052*/ 	.short	0x0010


	//----- nvinfo : EIATTR_SW_WAR
	.align		4
.L_51:
        /*0054*/ 	.byte	0x04, 0x36
        /*0056*/ 	.short	(.L_53 - .L_52)
.L_52:
        /*0058*/ 	.word	0x00000008
.L_53:


//--------------------- .nv.callgraph             --------------------------
	.section	.nv.callgraph,"",@"SHT_CUDA_CALLGRAPH"
	.align	4
	.sectionentsize	8
	.align		4
        /*0000*/ 	.word	0x00000000
	.align		4
        /*0004*/ 	.word	0xffffffff
	.align		4
        /*0008*/ 	.word	0x00000000
	.align		4
        /*000c*/ 	.word	0xfffffffe
	.align		4
        /*0010*/ 	.word	0x00000000
	.align		4
        /*0014*/ 	.word	0xfffffffd
	.align		4
        /*0018*/ 	.word	0x00000000
	.align		4
        /*001c*/ 	.word	0xfffffffc


//--------------------- .text._Z17kernel_reduction2PfS_ --------------------------
	.section	.text._Z17kernel_reduction2PfS_,"ax",@progbits
	.align	128
        .global         _Z17kernel_reduction2PfS_
        .type           _Z17kernel_reduction2PfS_,@function
        .size           _Z17kernel_reduction2PfS_,(.L_x_5 - _Z17kernel_reduction2PfS_)
        .other          _Z17kernel_reduction2PfS_,@"STO_CUDA_ENTRY STV_DEFAULT"
_Z17kernel_reduction2PfS_:
.text._Z17kernel_reduction2PfS_:
[----:B------:R-:W-:Y:S01]  /*0000*/  LDC R1, c[0x0][0x37c] ;  /* 0x0000df00ff017b82 */ /* 0x000fe20000000800 */
[----:B------:R-:W0:Y:S01]  /*0010*/  S2R R11, SR_CTAID.X ;  /* 0x00000000000b7919 */ /* 0x000e220000002500 */
[----:B------:R-:W0:Y:S06]  /*0020*/  LDCU UR8, c[0x0][0x360] ;  /* 0x00006c00ff0877ac */ /* 0x000e2c0008000800 */
[----:B------:R-:W1:Y:S01]  /*0030*/  LDC.64 R4, c[0x0][0x380] ;  /* 0x0000e000ff047b82 */ /* 0x000e620000000a00 */
[----:B------:R-:W2:Y:S01]  /*0040*/  S2R R9, SR_TID.X ;  /* 0x0000000000097919 */ /* 0x000ea20000002100 */
[----:B------:R-:W3:Y:S01]  /*0050*/  LDCU.64 UR6, c[0x0][0x358] ;  /* 0x00006b00ff0677ac */ /* 0x000ee20008000a00 */
[----:B0-----:R-:W-:-:S04]  /*0060*/  IMAD R0, R11, UR8, RZ ;  /* 0x000000080b007c24 */ /* 0x001fc8000f8e02ff */
[----:B--2---:R-:W-:-:S04]  /*0070*/  IMAD R3, R0, 0x2, R9 ;  /* 0x0000000200037824 */ /* 0x004fc800078e0209 */
[C---:B------:R-:W-:Y:S02]  /*0080*/  VIADD R7, R3.reuse, UR8 ;  /* 0x0000000803077c36 */ /* 0x040fe40008000000 */
[----:B-1----:R-:W-:-:S04]  /*0090*/  IMAD.WIDE.U32 R2, R3, 0x4, R4 ;  /* 0x0000000403027825 */ /* 0x002fc800078e0004 */
[----:B------:R-:W-:Y:S02]  /*00a0*/  IMAD.WIDE.U32 R4, R7, 0x4, R4 ;  /* 0x0000000407047825 */ /* 0x000fe400078e0004 */
[----:B---3--:R-:W2:Y:S04]  /*00b0*/  LDG.E R2, desc[UR6][R2.64] ;  /* 0x0000000602027981 */ /* 0x008ea8000c1e1900 */
[----:B------:R-:W2:Y:S01]  /*00c0*/  LDG.E R5, desc[UR6][R4.64] ;  /* 0x0000000604057981 */ /* 0x000ea2000c1e1900 */
[----:B------:R-:W0:Y:S01]  /*00d0*/  S2UR UR5, SR_CgaCtaId ;  /* 0x00000000000579c3 */ /* 0x000e220000008800 */
[----:B------:R-:W-:Y:S01]  /*00e0*/  UMOV UR4, 0x400 ;  /* 0x0000040000047882 */ /* 0x000fe20000000000 */
[----:B------:R-:W-:Y:S01]  /*00f0*/  UISETP.GE.U32.AND UP0, UPT, UR8, 0x2, UPT ;  /* 0x000000020800788c */ /* 0x000fe2000bf06070 */
[----:B------:R-:W-:Y:S01]  /*0100*/  ISETP.NE.AND P0, PT, R9, RZ, PT ;  /* 0x000000ff0900720c */ /* 0x000fe20003f05270 */
[----:B0-----:R-:W-:-:S06]  /*0110*/  ULEA UR4, UR5, UR4, 0x18 ;  /* 0x0000000405047291 */ /* 0x001fcc000f8ec0ff */
[----:B------:R-:W-:Y:S01]  /*0120*/  LEA R7, R9, UR4, 0x2 ;  /* 0x0000000409077c11 */ /* 0x000fe2000f8e10ff */
[----:B--2---:R-:W-:-:S06]  /*0130*/  FADD R0, R2, R5 ;  /* 0x0000000502007221 */ /* 0x004fcc0000000000 */
[----:B------:R-:W0:Y:S02]  /*0140*/  F2I.TRUNC.NTZ R0, R0 ;  /* 0x0000000000007305 */ /* 0x000e24000020f100 */
[----:B0-----:R0:W-:Y:S01]  /*0150*/  STS [R7], R0 ;  /* 0x0000000007007388 */ /* 0x0011e20000000800 */
[----:B------:R-:W-:Y:S06]  /*0160*/  BAR.SYNC.DEFER_BLOCKING 0x0 ;  /* 0x0000000000007b1d */ /* 0x000fec0000010000 */
[----:B------:R-:W-:Y:S05]  /*0170*/  BRA.U !UP0, `(.L_x_0) ;  /* 0x0000000108307547 */ /* 0x000fea000b800000 */
[----:B0-----:R-:W-:-:S07]  /*0180*/  MOV R0, UR8 ;  /* 0x0000000800007c02 */ /* 0x001fce0008000f00 */
.L_x_1:
[----:B------:R-:W-:-:S04]  /*0190*/  SHF.R.U32.HI R6, RZ, 0x1, R0 ;  /* 0x00000001ff067819 */ /* 0x000fc80000011600 */
[----:B------:R-:W-:-:S13]  /*01a0*/  ISETP.GE.U32.AND P1, PT, R9, R6, PT ;  /* 0x000000060900720c */ /* 0x000fda0003f26070 */
[----:B------:R-:W-:Y:S01]  /*01b0*/  @!P1 IMAD R2, R6, 0x4, R7 ;  /* 0x0000000406029824 */ /* 0x000fe200078e0207 */
[----:B------:R-:W-:Y:S05]  /*01c0*/  @!P1 LDS R3, [R7] ;  /* 0x0000000007039984 */ /* 0x000fea0000000800 */
[----:B------:R-:W0:Y:S02]  /*01d0*/  @!P1 LDS R2, [R2] ;  /* 0x0000000002029984 */ /* 0x000e240000000800 */
[----:B0-----:R-:W-:-:S05]  /*01e0*/  @!P1 IADD3 R4, PT, PT, R2, R3, RZ ;  /* 0x0000000302049210 */ /* 0x001fca0007ffe0ff */
[----:B------:R1:W-:Y:S01]  /*01f0*/  @!P1 STS [R7], R4 ;  /* 0x0000000407009388 */ /* 0x0003e20000000800 */
[----:B------:R-:W-:Y:S01]  /*0200*/  BAR.SYNC.DEFER_BLOCKING 0x0 ;  /* 0x0000000000007b1d */ /* 0x000fe20000010000 */
[----:B------:R-:W-:Y:S02]  /*0210*/  ISETP.GT.U32.AND P1, PT, R0, 0x3, PT ;  /* 0x000000030000780c */ /* 0x000fe40003f24070 */
[----:B------:R-:W-:-:S11]  /*0220*/  MOV R0, R6 ;  /* 0x0000000600007202 */ /* 0x000fd60000000f00 */
[----:B-1----:R-:W-:Y:S05]  /*0230*/  @P1 BRA `(.L_x_1) ;  /* 0xfffffffc00d41947 */ /* 0x002fea000383ffff */
.L_x_0:
[----:B------:R-:W-:Y:S05]  /*0240*/  @P0 EXIT ;  /* 0x000000000000094d */ /* 0x000fea0003800000 */
[----:B------:R-:W1:Y:S01]  /*0250*/  S2UR UR5, SR_CgaCtaId ;  /* 0x00000000000579c3 */ /* 0x000e620000008800 */
[----:B------:R-:W-:-:S07]  /*0260*/  UMOV UR4, 0x400 ;  /* 0x0000040000047882 */ /* 0x000fce0000000000 */
[----:B------:R-:W2:Y:S01]  /*0270*/  LDC.64 R2, c[0x0][0x388] ;  /* 0x0000e200ff027b82 */ /* 0x000ea20000000a00 */
[----:B-1----:R-:W-:Y:S01]  /*0280*/  ULEA UR4, UR5, UR4, 0x18 ;  /* 0x0000000405047291 */ /* 0x002fe2000f8ec0ff */
[----:B--2---:R-:W-:-:S08]  /*0290*/  IMAD.WIDE.U32 R2, R11, 0x4, R2 ;  /* 0x000000040b027825 */ /* 0x004fd000078e0002 */
[----:B0-----:R-:W0:Y:S02]  /*02a0*/  LDS R0, [UR4] ;  /* 0x00000004ff007984 */ /* 0x001e240008000800 */
[----:B0-----:R-:W-:-:S05]  /*02b0*/  I2FP.F32.S32 R5, R0 ;  /* 0x0000000000057245 */ /* 0x001fca0000201400 */
[----:B------:R-:W-:Y:S01]  /*02c0*/  STG.E desc[UR6][R2.64], R5 ;  /* 0x0000000502007986 */ /* 0x000fe2000c101906 */
[----:B------:R-:W-:Y:S05]  /*02d0*/  EXIT ;  /* 0x000000000000794d */ /* 0x000fea0003800000 */
.L_x_2:
[----:B------:R-:W-:-:S00]  /*02e0*/  BRA `(.L_x_2) ;  /* 0xfffffffc00fc7947 */ /* 0x000fc0000383ffff */
[----:B------:R-:W-:-:S00]  /*02f0*/  NOP ;  /* 0x0000000000007918 */ /* 0x000fc00000000000 */
        /* <DEDUP_REMOVED lines=8> */
.L_x_5:


//--------------------- .text._Z16kernel_reductionPfl --------------------------
	.section	.text._Z16kernel_reductionPfl,"ax",@progbits
	.align	128
        .global         _Z16kernel_reductionPfl
        .type           _Z16kernel_reductionPfl,@function
        .size           _Z16kernel_reductionPfl,(.L_x_6 - _Z16kernel_reductionPfl)
        .other          _Z16kernel_reductionPfl,@"STO_CUDA_ENTRY STV_DEFAULT"
_Z16kernel_reductionPfl:
.text._Z16kernel_reductionPfl:
[----:B------:R-:W-:Y:S08]  /*0000*/  LDC R1, c[0x0][0x37c] ;  /* 0x0000df00ff017b82 */ /* 0x000ff00000000800 */
[----:B------:R-:W0:Y:S01]  /*0010*/  LDC.64 R8, c[0x0][0x388] ;  /* 0x0000e200ff087b82 */ /* 0x000e220000000a00 */
[----:B------:R-:W1:Y:S07]  /*0020*/  S2R R0, SR_TID.X ;  /* 0x0000000000007919 */ /* 0x000e6e0000002100 */
[----:B------:R-:W1:Y:S08]  /*0030*/  S2UR UR4, SR_CTAID.X ;  /* 0x00000000000479c3 */ /* 0x000e700000002500 */
[----:B------:R-:W1:Y:S01]  /*0040*/  LDC R5, c[0x0][0x360] ;  /* 0x0000d800ff057b82 */ /* 0x000e620000000800 */
[----:B0-----:R-:W-:-:S05]  /*0050*/  IADD3 R6, P0, PT, R8, 0x1, RZ ;  /* 0x0000000108067810 */ /* 0x001fca0007f1e0ff */
[----:B------:R-:W-:-:S05]  /*0060*/  IMAD.X R3, RZ, RZ, R9, P0 ;  /* 0x000000ffff037224 */ /* 0x000fca00000e0609 */
[----:B------:R-:W-:-:S05]  /*0070*/  LEA.HI R6, P0, R3, R6, RZ, 0x1 ;  /* 0x0000000603067211 */ /* 0x000fca00078108ff */
[----:B------:R-:W-:Y:S02]  /*0080*/  IMAD.X R3, RZ, RZ, R3, P0 ;  /* 0x000000ffff037224 */ /* 0x000fe400000e0603 */
[----:B-1----:R-:W-:-:S03]  /*0090*/  IMAD R5, R5, UR4, R0 ;  /* 0x0000000405057c24 */ /* 0x002fc6000f8e0200 */
[----:B------:R-:W-:-:S04]  /*00a0*/  SHF.R.S64 R6, R6, 0x1, R3 ;  /* 0x0000000106067819 */ /* 0x000fc80000001003 */
[----:B------:R-:W-:-:S13]  /*00b0*/  ISETP.GE.AND P0, PT, R5, R6, PT ;  /* 0x000000060500720c */ /* 0x000fda0003f06270 */
[----:B------:R-:W-:Y:S05]  /*00c0*/  @P0 EXIT ;  /* 0x000000000000094d */ /* 0x000fea0003800000 */
[----:B------:R-:W-:-:S05]  /*00d0*/  IMAD.IADD R3, R5, 0x1, R6 ;  /* 0x0000000105037824 */ /* 0x000fca00078e0206 */
[----:B------:R-:W-:Y:S02]  /*00e0*/  ISETP.GE.U32.AND P0, PT, R3, R8, PT ;  /* 0x000000080300720c */ /* 0x000fe40003f06070 */
[----:B------:R-:W-:-:S04]  /*00f0*/  SHF.R.S32.HI R0, RZ, 0x1f, R3 ;  /* 0x0000001fff007819 */ /* 0x000fc80000011403 */
[----:B------:R-:W-:-:S13]  /*0100*/  ISETP.GE.AND.EX P0, PT, R0, R9, PT, P0 ;  /* 0x000000090000720c */ /* 0x000fda0003f06300 */
[----:B------:R-:W-:Y:S05]  /*0110*/  @P0 EXIT ;  /* 0x000000000000094d */ /* 0x000fea0003800000 */
[----:B------:R-:W0:Y:S01]  /*0120*/  LDC.64 R2, c[0x0][0x380] ;  /* 0x0000e000ff027b82 */ /* 0x000e220000000a00 */
[----:B------:R-:W1:Y:S01]  /*0130*/  LDCU.64 UR4, c[0x0][0x358] ;  /* 0x00006b00ff0477ac */ /* 0x000e620008000a00 */
[----:B0-----:R-:W-:Y:S01]  /*0140*/  IMAD.WIDE R2, R5, 0x4, R2 ;  /* 0x0000000405027825 */ /* 0x001fe200078e0202 */
[----:B------:R-:W-:-:S04]  /*0150*/  SHF.R.S64 R5, RZ, 0x1e, R6 ;  /* 0x0000001eff057819 */ /* 0x000fc80000001006 */
[----:B------:R-:W-:Y:S01]  /*0160*/  IADD3 R4, P0, PT, R2, R5, RZ ;  /* 0x0000000502047210 */ /* 0x000fe20007f1e0ff */
[----:B-1----:R-:W2:Y:S03]  /*0170*/  LDG.E R0, desc[UR4][R2.64] ;  /* 0x0000000402007981 */ /* 0x002ea6000c1e1900 */
[----:B------:R-:W-:-:S06]  /*0180*/  LEA.HI.X.SX32 R5, R6, R3, 0x2, P0 ;  /* 0x0000000306057211 */ /* 0x000fcc00000f16ff */
[----:B------:R-:W2:Y:S02]  /*0190*/  LDG.E R5, desc[UR4][R4.64] ;  /* 0x0000000404057981 */ /* 0x000ea4000c1e1900 */
[----:B--2---:R-:W-:-:S05]  /*01a0*/  FADD R7, R0, R5 ;  /* 0x0000000500077221 */ /* 0x004fca0000000000 */
[----:B------:R-:W-:Y:S01]  /*01b0*/  STG.E desc[UR4][R2.64], R7 ;  /* 0x0000000702007986 */ /* 0x000fe2000c101904 */
[----:B------:R-:W-:Y:S05]  /*01c0*/  EXIT ;  /* 0x000000000000794d */ /* 0x000fea0003800000 */
.L_x_3:
        /* <DEDUP_REMOVED lines=11> */
.L_x_6:


//--------------------- .text._Z16kernel_initarrayPfl --------------------------
	.section	.text._Z16kernel_initarrayPfl,"ax",@progbits
	.align	128
        .global         _Z16kernel_initarrayPfl
        .type           _Z16kernel_initarrayPfl,@function
        .size           _Z16kernel_initarrayPfl,(.L_x_7 - _Z16kernel_initarrayPfl)
        .other          _Z16kernel_initarrayPfl,@"STO_CUDA_ENTRY STV_DEFAULT"
_Z16kernel_initarrayPfl:
.text._Z16kernel_initarrayPfl:
[----:B------:R-:W-:Y:S01]  /*0000*/  LDC R1, c[0x0][0x37c] ;  /* 0x0000df00ff017b82 */ /* 0x000fe20000000800 */
[----:B------:R-:W0:Y:S07]  /*0010*/  S2R R3, SR_TID.X ;  /* 0x0000000000037919 */ /* 0x000e2e0000002100 */
[----:B------:R-:W0:Y:S01]  /*0020*/  S2UR UR4, SR_CTAID.X ;  /* 0x00000000000479c3 */ /* 0x000e220000002500 */
[----:B------:R-:W1:Y:S07]  /*0030*/  LDCU.64 UR6, c[0x0][0x388] ;  /* 0x00007100ff0677ac */ /* 0x000e6e0008000a00 */
[----:B------:R-:W0:Y:S02]  /*0040*/  LDC R0, c[0x0][0x360] ;  /* 0x0000d800ff007b82 */ /* 0x000e240000000800 */
[----:B0-----:R-:W-:-:S05]  /*0050*/  IMAD R0, R0, UR4, R3 ;  /* 0x0000000400007c24 */ /* 0x001fca000f8e0203 */
[----:B-1----:R-:W-:Y:S02]  /*0060*/  ISETP.GE.U32.AND P0, PT, R0, UR6, PT ;  /* 0x0000000600007c0c */ /* 0x002fe4000bf06070 */
[----:B------:R-:W-:-:S04]  /*0070*/  SHF.R.S32.HI R3, RZ, 0x1f, R0 ;  /* 0x0000001fff037819 */ /* 0x000fc80000011400 */
[----:B------:R-:W-:-:S13]  /*0080*/  ISETP.GE.AND.EX P0, PT, R3, UR7, PT, P0 ;  /* 0x0000000703007c0c */ /* 0x000fda000bf06300 */
[----:B------:R-:W-:Y:S05]  /*0090*/  @P0 EXIT ;  /* 0x000000000000094d */ /* 0x000fea0003800000 */
[----:B------:R-:W0:Y:S01]  /*00a0*/  LDCU.64 UR6, c[0x0][0x380] ;  /* 0x00007000ff0677ac */ /* 0x000e220008000a00 */
[----:B------:R-:W-:Y:S01]  /*00b0*/  I2FP.F32.S32 R5, R0 ;  /* 0x0000000000057245 */ /* 0x000fe20000201400 */
[----:B------:R-:W1:Y:S01]  /*00c0*/  LDCU.64 UR4, c[0x0][0x358] ;  /* 0x00006b00ff0477ac */ /* 0x000e620008000a00 */
[----:B0-----:R-:W-:-:S04]  /*00d0*/  LEA R2, P0, R0, UR6, 0x2 ;  /* 0x0000000600027c11 */ /* 0x001fc8000f8010ff */
[----:B------:R-:W-:-:S05]  /*00e0*/  LEA.HI.X R3, R0, UR7, R3, 0x2, P0 ;  /* 0x0000000700037c11 */ /* 0x000fca00080f1403 */
[----:B-1----:R-:W-:Y:S01]  /*00f0*/  STG.E desc[UR4][R2.64], R5 ;  /* 0x0000000502007986 */ /* 0x002fe2000c101904 */
[----:B------:R-:W-:Y:S05]  /*0100*/  EXIT ;  /* 0x000000000000794d */ /* 0x000fea0003800000 */
.L_x_4:
        /* <DEDUP_REMOVED lines=15> */
.L_x_7:


//--------------------- .nv.shared._Z17kernel_reduction2PfS_ --------------------------
	.section	.nv.shared._Z17kernel_reduction2PfS_,"aw",@nobits
	.sectionflags	@""
	.align	4
.nv.shared._Z17kernel_reduction2PfS_:
	.zero		5120


//--------------------- .nv.shared.reserved.0     --------------------------
	.section	.nv.shared.reserved.0,"aw",@nobits
	.weak		__nv_reservedSMEM_offset_0_alias
	.size		__nv_reservedSMEM_offset_0_alias, 0, 64
	.other		__nv_reservedSMEM_offset_0_alias,@"STO_CUDA_RESERVED_SHARED STV_DEFAULT"
__nv_reservedSMEM_offset_0_alias:
	.zero		0
	.zero		64


//--------------------- .nv.constant0._Z17kernel_reduction2PfS_ --------------------------
	.section	.nv.constant0._Z17kernel_reduction2PfS_,"a",@progbits
	.sectionflags	@""
	.align	4
.nv.constant0._Z17kernel_reduction2PfS_:
	.zero		912


//--------------------- .nv.constant0._Z16kernel_reductionPfl --------------------------
	.section	.nv.constant0._Z16kernel_reductionPfl,"a",@progbits
	.sectionflags	@""
	.align	4
.nv.constant0._Z16kernel_reductionPfl:
	.zero		912


//--------------------- .nv.constant0._Z16kernel_initarrayPfl --------------------------
	.section	.nv.constant0._Z16kernel_initarrayPfl,"a",@progbits
	.sectionflags	@""
	.align	4
.nv.constant0._Z16kernel_initarrayPfl:
	.zero		912


//--------------------- SYMBOLS --------------------------

	.type		.nv.reservedSmem.offset0,@object
	.size		.nv.reservedSmem.offset0,0x4
	.type		.nv.reservedSmem.cap,@object
	.size		.nv.reservedSmem.cap,0x4
